//
// Generated by NVIDIA NVVM Compiler
//
// Compiler Build ID: CL-36424714
// Cuda compilation tools, release 13.0, V13.0.88
// Based on NVVM 20.0.0
//

.version 9.0
.target sm_100
.address_size 64

	// .globl	_Z20insertionSortNetworkPfi

.visible .entry _Z20insertionSortNetworkPfi(
	.param .u64 .ptr .align 1 _Z20insertionSortNetworkPfi_param_0,
	.param .u32 _Z20insertionSortNetworkPfi_param_1
)
{
	.reg .b32 	%r<5>;
	.reg .b32 	%f<2>;
	.reg .b64 	%rd<5>;

	ld.param.u64 	%rd1, [_Z20insertionSortNetworkPfi_param_0];
	cvta.to.global.u64 	%rd2, %rd1;
	mov.u32 	%r1, %ctaid.x;
	mov.u32 	%r2, %ntid.x;
	mov.u32 	%r3, %tid.x;
	mad.lo.s32 	%r4, %r1, %r2, %r3;
	bar.sync 	0;
	cvt.rn.f32.u32 	%f1, %r1;
	mul.wide.s32 	%rd3, %r4, 4;
	add.s64 	%rd4, %rd2, %rd3;
	st.global.f32 	[%rd4], %f1;
	ret;

}


// ===== COMPILED SASS (sm_100) =====

	.target	sm_100

	.elftype	@"ET_EXEC"


//--------------------- .note.nv.tkinfo           --------------------------
	.section	.note.nv.tkinfo,"",@"SHT_NOTE"
	.sectionflags	@"SHF_NOTE_NV_TKINFO"
	.tkinfo
        /*0018*/ 	.word	0x00000002
        /*0030*/ 	.string	""
        /*0030*/ 	.string	"ptxas"
        /*0030*/ 	.string	"Cuda compilation tools, release 13.0, V13.0.88"
        /*0030*/ 	.string	"Build cuda_13.0.r13.0/compiler.36424714_0"
        /*0030*/ 	.string	"-arch sm_100 -m 64 "



//--------------------- .note.nv.cuinfo           --------------------------
	.section	.note.nv.cuinfo,"",@"SHT_NOTE"
	.sectionflags	@"SHF_NOTE_NV_CUINFO"
        /*0018*/ 	.short	0x0002
        /*001a*/ 	.short	0x0064
        /*001c*/ 	.short	0x0082
	.zero		2


//--------------------- .nv.info                  --------------------------
	.section	.nv.info,"",@"SHT_CUDA_INFO"
	.align	4


	//----- nvinfo : EIATTR_REGCOUNT
	.align		4
        /*0000*/ 	.byte	0x04, 0x2f
        /*0002*/ 	.short	(.L_1 - .L_0)
	.align		4
.L_0:
        /*0004*/ 	.word	index@(_Z20insertionSortNetworkPfi)
        /*0008*/ 	.word	0x0000000a


	//----- nvinfo : EIATTR_FRAME_SIZE
	.align		4
.L_1:
        /*000c*/ 	.byte	0x04, 0x11
        /*000e*/ 	.short	(.L_3 - .L_2)
	.align		4
.L_2:
        /*0010*/ 	.word	index@(_Z20insertionSortNetworkPfi)
        /*0014*/ 	.word	0x00000000


	//----- nvinfo : EIATTR_MIN_STACK_SIZE
	.align		4
.L_3:
        /*0018*/ 	.byte	0x04, 0x12
        /*001a*/ 	.short	(.L_5 - .L_4)
	.align		4
.L_4:
        /*001c*/ 	.word	index@(_Z20insertionSortNetworkPfi)
        /*0020*/ 	.word	0x00000000
.L_5:


//--------------------- .nv.compat                --------------------------
	.section	.nv.compat,"",@"SHT_CUDA_COMPAT_INFO"
	.align	4
        /*0000*/ 	.byte	0x02, 0x09, 0x00, 0x00, 0x02, 0x02, 0x01, 0x00, 0x02, 0x05, 0x05, 0x00, 0x03, 0x07, 0x01, 0x01
        /*0010*/ 	.byte	0x02, 0x03, 0x00, 0x00, 0x02, 0x06, 0x01, 0x00, 0x04, 0x0b, 0x08, 0x00, 0x09, 0x00, 0x00, 0x00
        /*0020*/ 	.byte	0x00, 0x00, 0x00, 0x00


//--------------------- .nv.info._Z20insertionSortNetworkPfi --------------------------
	.section	.nv.info._Z20insertionSortNetworkPfi,"",@"SHT_CUDA_INFO"
	.sectionflags	@""
	.align	4


	//----- nvinfo : EIATTR_CUDA_API_VERSION
	.align		4
        /*0000*/ 	.byte	0x04, 0x37
        /*0002*/ 	.short	(.L_7 - .L_6)
.L_6:
        /*0004*/ 	.word	0x00000082


	//----- nvinfo : EIATTR_KPARAM_INFO
	.align		4
.L_7:
        /*0008*/ 	.byte	0x04, 0x17
        /*000a*/ 	.short	(.L_9 - .L_8)
.L_8:
        /*000c*/ 	.word	0x00000000
        /*0010*/ 	.short	0x0001
        /*0012*/ 	.short	0x0008
        /*0014*/ 	.byte	0x00, 0xf0, 0x11, 0x00


	//----- nvinfo : EIATTR_KPARAM_INFO
	.align		4
.L_9:
        /*0018*/ 	.byte	0x04, 0x17
        /*001a*/ 	.short	(.L_11 - .L_10)
.L_10:
        /*001c*/ 	.word	0x00000000
        /*0020*/ 	.short	0x0000
        /*0022*/ 	.short	0x0000
        /*0024*/ 	.byte	0x00, 0xf5, 0x21, 0x00


	//----- nvinfo : EIATTR_SPARSE_MMA_MASK
	.align		4
.L_11:
        /*0028*/ 	.byte	0x03, 0x50
        /*002a*/ 	.short	0x0000


	//----- nvinfo : EIATTR_MAXREG_COUNT
	.align		4
        /*002c*/ 	.byte	0x03, 0x1b
        /*002e*/ 	.short	0x00ff


	//----- nvinfo : EIATTR_NUM_BARRIERS
	.align		4
        /*0030*/ 	.byte	0x02, 0x4c
        /*0032*/ 	.byte	0x01
	.zero		1


	//----- nvinfo : EIATTR_MERCURY_ISA_VERSION
	.align		4
        /*0034*/ 	.byte	0x03, 0x5f
        /*0036*/ 	.short	0x0101


	//----- nvinfo : EIATTR_VRC_CTA_INIT_COUNT
	.align		4
        /*0038*/ 	.byte	0x02, 0x4a
	.zero		1
	.zero		1


	//----- nvinfo : EIATTR_EXIT_INSTR_OFFSETS
	.align		4
        /*003c*/ 	.byte	0x04, 0x1c
        /*003e*/ 	.short	(.L_13 - .L_12)


	//   ....[0]....
.L_12:
        /*0040*/ 	.word	0x000000b0


	//----- nvinfo : EIATTR_CBANK_PARAM_SIZE
	.align		4
.L_13:
        /*0044*/ 	.byte	0x03, 0x19
        /*0046*/ 	.short	0x000c


	//----- nvinfo : EIATTR_PARAM_CBANK
	.align		4
        /*0048*/ 	.byte	0x04, 0x0a
        /*004a*/ 	.short	(.L_15 - .L_14)
	.align		4
.L_14:
        /*004c*/ 	.word	index@(.nv.constant0._Z20insertionSortNetworkPfi)
        /*0050*/ 	.short	0x0380
        /*0052*/ 	.short	0x000c


	//----- nvinfo : EIATTR_SW_WAR
	.align		4
.L_15:
        /*0054*/ 	.byte	0x04, 0x36
        /*0056*/ 	.short	(.L_17 - .L_16)
.L_16:
        /*0058*/ 	.word	0x00000008
.L_17:


//--------------------- .nv.callgraph             --------------------------
	.section	.nv.callgraph,"",@"SHT_CUDA_CALLGRAPH"
	.align	4
	.sectionentsize	8
	.align		4
        /*0000*/ 	.word	0x00000000
	.align		4
        /*0004*/ 	.word	0xffffffff
	.align		4
        /*0008*/ 	.word	0x00000000
	.align		4
        /*000c*/ 	.word	0xfffffffe
	.align		4
        /*0010*/ 	.word	0x00000000
	.align		4
        /*0014*/ 	.word	0xfffffffd
	.align		4
        /*0018*/ 	.word	0x00000000
	.align		4
        /*001c*/ 	.word	0xfffffffc


//--------------------- .text._Z20insertionSortNetworkPfi --------------------------
	.section	.text._Z20insertionSortNetworkPfi,"ax",@progbits
	.align	128
        .global         _Z20insertionSortNetworkPfi
        .type           _Z20insertionSortNetworkPfi,@function
        .size           _Z20insertionSortNetworkPfi,(.L_x_1 - _Z20insertionSortNetworkPfi)
        .other          _Z20insertionSortNetworkPfi,@"STO_CUDA_ENTRY STV_DEFAULT"
_Z20insertionSortNetworkPfi:
.text._Z20insertionSortNetworkPfi:
[----:B------:R-:W-:Y:S01]  /*0000*/  LDC R1, c[0x0][0x37c] ;  /* 0x0000df00ff017b82 */ /* 0x000fe20000000800 */
[----:B------:R-:W0:Y:S07]  /*0010*/  S2R R0, SR_TID.X ;  /* 0x0000000000007919 */ /* 0x000e2e0000002100 */
[----:B------:R-:W1:Y:S01]  /*0020*/  S2UR UR6, SR_CTAID.X ;  /* 0x00000000000679c3 */ /* 0x000e620000002500 */
[----:B------:R-:W2:Y:S07]  /*0030*/  LDCU.64 UR4, c[0x0][0x358] ;  /* 0x00006b00ff0477ac */ /* 0x000eae0008000a00 */
[----:B------:R-:W-:Y:S08]  /*0040*/  BAR.SYNC.DEFER_BLOCKING 0x0 ;  /* 0x0000000000007b1d */ /* 0x000ff00000010000 */
[----:B------:R-:W0:Y:S08]  /*0050*/  LDC R5, c[0x0][0x360] ;  /* 0x0000d800ff057b82 */ /* 0x000e300000000800 */
[----:B------:R-:W3:Y:S01]  /*0060*/  LDC.64 R2, c[0x0][0x380] ;  /* 0x0000e000ff027b82 */ /* 0x000ee20000000a00 */
[----:B-1----:R-:W-:Y:S01]  /*0070*/  I2FP.F32.U32 R7, UR6 ;  /* 0x0000000600077c45 */ /* 0x002fe20008201000 */
[----:B0-----:R-:W-:-:S04]  /*0080*/  IMAD R5, R5, UR6, R0 ;  /* 0x0000000605057c24 */ /* 0x001fc8000f8e0200 */
[----:B---3--:R-:W-:-:S05]  /*0090*/  IMAD.WIDE R2, R5, 0x4, R2 ;  /* 0x0000000405027825 */ /* 0x008fca00078e0202 */
[----:B--2---:R-:W-:Y:S01]  /*00a0*/  STG.E desc[UR4][R2.64], R7 ;  /* 0x0000000702007986 */ /* 0x004fe2000c101904 */
[----:B------:R-:W-:Y:S05]  /*00b0*/  EXIT ;  /* 0x000000000000794d */ /* 0x000fea0003800000 */
.L_x_0:
[----:B------:R-:W-:-:S00]  /*00c0*/  BRA `(.L_x_0) ;  /* 0xfffffffc00fc7947 */ /* 0x000fc0000383ffff */
[----:B------:R-:W-:-:S00]  /*00d0*/  NOP ;  /* 0x0000000000007918 */ /* 0x000fc00000000000 */
        /* <DEDUP_REMOVED lines=10> */
.L_x_1:


//--------------------- .nv.shared.reserved.0     --------------------------
	.section	.nv.shared.reserved.0,"aw",@nobits
	.weak		__nv_reservedSMEM_offset_0_alias
	.size		__nv_reservedSMEM_offset_0_alias, 0, 64
	.other		__nv_reservedSMEM_offset_0_alias,@"STO_CUDA_RESERVED_SHARED STV_DEFAULT"
__nv_reservedSMEM_offset_0_alias:
	.zero		0
	.zero		64


//--------------------- .nv.constant0._Z20insertionSortNetworkPfi --------------------------
	.section	.nv.constant0._Z20insertionSortNetworkPfi,"a",@progbits
	.sectionflags	@""
	.align	4
.nv.constant0._Z20insertionSortNetworkPfi:
	.zero		908


//--------------------- SYMBOLS --------------------------

	.type		.nv.reservedSmem.offset0,@object
	.size		.nv.reservedSmem.offset0,0x4
